//
// Generated by NVIDIA NVVM Compiler
//
// Compiler Build ID: CL-36424714
// Cuda compilation tools, release 13.0, V13.0.88
// Based on NVVM 20.0.0
//

.version 9.0
.target sm_100
.address_size 64

	// .globl	testKernel

.visible .entry testKernel(
	.param .u64 .ptr .align 1 testKernel_param_0
)
{
	.reg .b32 	%r<21>;
	.reg .b64 	%rd<3>;

	ld.param.u64 	%rd1, [testKernel_param_0];
	cvta.to.global.u64 	%rd2, %rd1;
	mov.u32 	%r1, %ntid.x;
	mov.u32 	%r2, %ctaid.x;
	mov.u32 	%r3, %tid.x;
	mad.lo.s32 	%r4, %r1, %r2, %r3;
	atom.global.add.u32 	%r5, [%rd2], 10;
	atom.global.add.u32 	%r6, [%rd2+4], -10;
	atom.global.exch.b32 	%r7, [%rd2+8], %r4;
	atom.global.max.s32 	%r8, [%rd2+12], %r4;
	atom.global.min.s32 	%r9, [%rd2+16], %r4;
	atom.global.inc.u32 	%r10, [%rd2+20], 17;
	atom.global.dec.u32 	%r11, [%rd2+24], 137;
	add.s32 	%r12, %r4, -1;
	atom.relaxed.global.cas.b32 	%r13, [%rd2+28], %r12, %r4;
	shl.b32 	%r14, %r4, 1;
	add.s32 	%r15, %r14, 7;
	atom.global.and.b32 	%r16, [%rd2+32], %r15;
	mov.b32 	%r17, 1;
	shl.b32 	%r18, %r17, %r4;
	atom.global.or.b32 	%r19, [%rd2+36], %r18;
	atom.global.xor.b32 	%r20, [%rd2+40], %r4;
	ret;

}


// ===== COMPILED SASS (sm_100) =====

	.target	sm_100

	.elftype	@"ET_EXEC"


//--------------------- .note.nv.tkinfo           --------------------------
	.section	.note.nv.tkinfo,"",@"SHT_NOTE"
	.sectionflags	@"SHF_NOTE_NV_TKINFO"
	.tkinfo
        /*0018*/ 	.word	0x00000002
        /*0030*/ 	.string	""
        /*0030*/ 	.string	"ptxas"
        /*0030*/ 	.string	"Cuda compilation tools, release 13.0, V13.0.88"
        /*0030*/ 	.string	"Build cuda_13.0.r13.0/compiler.36424714_0"
        /*0030*/ 	.string	"-arch sm_100 -m 64 "



//--------------------- .note.nv.cuinfo           --------------------------
	.section	.note.nv.cuinfo,"",@"SHT_NOTE"
	.sectionflags	@"SHF_NOTE_NV_CUINFO"
        /*0018*/ 	.short	0x0002
        /*001a*/ 	.short	0x0064
        /*001c*/ 	.short	0x0082
	.zero		2


//--------------------- .nv.info                  --------------------------
	.section	.nv.info,"",@"SHT_CUDA_INFO"
	.align	4


	//----- nvinfo : EIATTR_REGCOUNT
	.align		4
        /*0000*/ 	.byte	0x04, 0x2f
        /*0002*/ 	.short	(.L_1 - .L_0)
	.align		4
.L_0:
        /*0004*/ 	.word	index@(testKernel)
        /*0008*/ 	.word	0x00000018


	//----- nvinfo : EIATTR_FRAME_SIZE
	.align		4
.L_1:
        /*000c*/ 	.byte	0x04, 0x11
        /*000e*/ 	.short	(.L_3 - .L_2)
	.align		4
.L_2:
        /*0010*/ 	.word	index@(testKernel)
        /*0014*/ 	.word	0x00000000


	//----- nvinfo : EIATTR_MIN_STACK_SIZE
	.align		4
.L_3:
        /*0018*/ 	.byte	0x04, 0x12
        /*001a*/ 	.short	(.L_5 - .L_4)
	.align		4
.L_4:
        /*001c*/ 	.word	index@(testKernel)
        /*0020*/ 	.word	0x00000000
.L_5:


//--------------------- .nv.compat                --------------------------
	.section	.nv.compat,"",@"SHT_CUDA_COMPAT_INFO"
	.align	4
        /*0000*/ 	.byte	0x02, 0x09, 0x00, 0x00, 0x02, 0x02, 0x01, 0x00, 0x02, 0x05, 0x05, 0x00, 0x03, 0x07, 0x01, 0x01
        /*0010*/ 	.byte	0x02, 0x03, 0x00, 0x00, 0x02, 0x06, 0x01, 0x00, 0x04, 0x0b, 0x08, 0x00, 0x09, 0x00, 0x00, 0x00
        /*0020*/ 	.byte	0x00, 0x00, 0x00, 0x00


//--------------------- .nv.info.testKernel       --------------------------
	.section	.nv.info.testKernel,"",@"SHT_CUDA_INFO"
	.sectionflags	@""
	.align	4


	//----- nvinfo : EIATTR_CUDA_API_VERSION
	.align		4
        /*0000*/ 	.byte	0x04, 0x37
        /*0002*/ 	.short	(.L_7 - .L_6)
.L_6:
        /*0004*/ 	.word	0x00000082


	//----- nvinfo : EIATTR_KPARAM_INFO
	.align		4
.L_7:
        /*0008*/ 	.byte	0x04, 0x17
        /*000a*/ 	.short	(.L_9 - .L_8)
.L_8:
        /*000c*/ 	.word	0x00000000
        /*0010*/ 	.short	0x0000
        /*0012*/ 	.short	0x0000
        /*0014*/ 	.byte	0x00, 0xf5, 0x21, 0x00


	//----- nvinfo : EIATTR_SPARSE_MMA_MASK
	.align		4
.L_9:
        /*0018*/ 	.byte	0x03, 0x50
        /*001a*/ 	.short	0x0000


	//----- nvinfo : EIATTR_MAXREG_COUNT
	.align		4
        /*001c*/ 	.byte	0x03, 0x1b
        /*001e*/ 	.short	0x00ff


	//----- nvinfo : EIATTR_MERCURY_ISA_VERSION
	.align		4
        /*0020*/ 	.byte	0x03, 0x5f
        /*0022*/ 	.short	0x0101


	//----- nvinfo : EIATTR_INT_WARP_WIDE_INSTR_OFFSETS
	.align		4
        /*0024*/ 	.byte	0x04, 0x31
        /*0026*/ 	.short	(.L_11 - .L_10)


	//   ....[0]....
.L_10:
        /*0028*/ 	.word	0x000000a0


	//   ....[1]....
        /*002c*/ 	.word	0x000000e0


	//   ....[2]....
        /*0030*/ 	.word	0x00000100


	//   ....[3]....
        /*0034*/ 	.word	0x00000130


	//   ....[4]....
        /*0038*/ 	.word	0x00000140


	//   ....[5]....
        /*003c*/ 	.word	0x00000170


	//----- nvinfo : EIATTR_VRC_CTA_INIT_COUNT
	.align		4
.L_11:
        /*0040*/ 	.byte	0x02, 0x4a
	.zero		1
	.zero		1


	//----- nvinfo : EIATTR_EXIT_INSTR_OFFSETS
	.align		4
        /*0044*/ 	.byte	0x04, 0x1c
        /*0046*/ 	.short	(.L_13 - .L_12)


	//   ....[0]....
.L_12:
        /*0048*/ 	.word	0x000002e0


	//----- nvinfo : EIATTR_CBANK_PARAM_SIZE
	.align		4
.L_13:
        /*004c*/ 	.byte	0x03, 0x19
        /*004e*/ 	.short	0x0008


	//----- nvinfo : EIATTR_PARAM_CBANK
	.align		4
        /*0050*/ 	.byte	0x04, 0x0a
        /*0052*/ 	.short	(.L_15 - .L_14)
	.align		4
.L_14:
        /*0054*/ 	.word	index@(.nv.constant0.testKernel)
        /*0058*/ 	.short	0x0380
        /*005a*/ 	.short	0x0008


	//----- nvinfo : EIATTR_SW_WAR
	.align		4
.L_15:
        /*005c*/ 	.byte	0x04, 0x36
        /*005e*/ 	.short	(.L_17 - .L_16)
.L_16:
        /*0060*/ 	.word	0x00000008
.L_17:


//--------------------- .nv.callgraph             --------------------------
	.section	.nv.callgraph,"",@"SHT_CUDA_CALLGRAPH"
	.align	4
	.sectionentsize	8
	.align		4
        /*0000*/ 	.word	0x00000000
	.align		4
        /*0004*/ 	.word	0xffffffff
	.align		4
        /*0008*/ 	.word	0x00000000
	.align		4
        /*000c*/ 	.word	0xfffffffe
	.align		4
        /*0010*/ 	.word	0x00000000
	.align		4
        /*0014*/ 	.word	0xfffffffd
	.align		4
        /*0018*/ 	.word	0x00000000
	.align		4
        /*001c*/ 	.word	0xfffffffc


//--------------------- .text.testKernel          --------------------------
	.section	.text.testKernel,"ax",@progbits
	.align	128
        .global         testKernel
        .type           testKernel,@function
        .size           testKernel,(.L_x_1 - testKernel)
        .other          testKernel,@"STO_CUDA_ENTRY STV_DEFAULT"
testKernel:
.text.testKernel:
[----:B------:R-:W-:Y:S01]  /*0000*/  LDC R1, c[0x0][0x37c] ;  /* 0x0000df00ff017b82 */ /* 0x000fe20000000800 */
[----:B------:R-:W0:Y:S01]  /*0010*/  S2R R3, SR_CTAID.X ;  /* 0x0000000000037919 */ /* 0x000e220000002500 */
[----:B------:R-:W0:Y:S01]  /*0020*/  LDCU UR4, c[0x0][0x360] ;  /* 0x00006c00ff0477ac */ /* 0x000e220008000800 */
[----:B------:R-:W-:-:S05]  /*0030*/  IMAD.MOV.U32 R2, RZ, RZ, 0x1 ;  /* 0x00000001ff027424 */ /* 0x000fca00078e00ff */
[----:B------:R-:W1:Y:S01]  /*0040*/  LDC.64 R4, c[0x0][0x380] ;  /* 0x0000e000ff047b82 */ /* 0x000e620000000a00 */
[----:B------:R-:W0:Y:S01]  /*0050*/  S2R R0, SR_TID.X ;  /* 0x0000000000007919 */ /* 0x000e220000002100 */
[----:B------:R-:W2:Y:S01]  /*0060*/  LDCU.64 UR6, c[0x0][0x380] ;  /* 0x00007000ff0677ac */ /* 0x000ea20008000a00 */
[----:B------:R-:W3:Y:S01]  /*0070*/  S2R R6, SR_LANEID ;  /* 0x0000000000067919 */ /* 0x000ee20000000000 */
[----:B------:R-:W1:Y:S01]  /*0080*/  LDCU.64 UR8, c[0x0][0x358] ;  /* 0x00006b00ff0877ac */ /* 0x000e620008000a00 */
[----:B0-----:R-:W-:Y:S01]  /*0090*/  IMAD R3, R3, UR4, R0 ;  /* 0x0000000403037c24 */ /* 0x001fe2000f8e0200 */
[----:B------:R-:W-:Y:S02]  /*00a0*/  VOTEU.ANY UR4, UPT, PT ;  /* 0x0000000000047886 */ /* 0x000fe400038e0100 */
[----:B------:R-:W0:Y:S01]  /*00b0*/  POPC R8, UR4 ;  /* 0x0000000400087d09 */ /* 0x000e220008000000 */
[----:B------:R-:W-:Y:S01]  /*00c0*/  UFLO.U32 UR4, UR4 ;  /* 0x00000004000472bd */ /* 0x000fe200080e0000 */
[----:B------:R-:W-:Y:S01]  /*00d0*/  LEA R0, R3, 0x7, 0x1 ;  /* 0x0000000703007811 */ /* 0x000fe200078e08ff */
[----:B------:R-:W4:Y:S01]  /*00e0*/  REDUX.XOR UR13, R3 ;  /* 0x00000000030d73c4 */ /* 0x000f220000008000 */
[----:B------:R-:W-:-:S02]  /*00f0*/  SHF.L.U32 R2, R2, R3, RZ ;  /* 0x0000000302027219 */ /* 0x000fc400000006ff */
[C---:B------:R-:W-:Y:S02]  /*0100*/  CREDUX.MIN.S32 UR10, R3.reuse ;  /* 0x00000000030a72cc */ /* 0x040fe40000008200 */
[----:B---3--:R-:W-:Y:S01]  /*0110*/  ISETP.EQ.U32.AND P0, PT, R6, UR4, PT ;  /* 0x0000000406007c0c */ /* 0x008fe2000bf02070 */
[----:B--2---:R-:W-:Y:S01]  /*0120*/  UIADD3 UR4, UP0, UPT, UR6, 0x4, URZ ;  /* 0x0000000406047890 */ /* 0x004fe2000ff1e0ff */
[----:B------:R-:W-:Y:S01]  /*0130*/  CREDUX.MAX.S32 UR6, R3 ;  /* 0x00000000030672cc */ /* 0x000fe20000000200 */
[----:B------:R-:W2:Y:S02]  /*0140*/  REDUX UR11, R0 ;  /* 0x00000000000b73c4 */ /* 0x000ea40000000000 */
[----:B------:R-:W-:Y:S01]  /*0150*/  UIADD3.X UR5, UPT, UPT, URZ, UR7, URZ, UP0, !UPT ;  /* 0x00000007ff057290 */ /* 0x000fe200087fe4ff */
[----:B0-----:R-:W-:-:S05]  /*0160*/  IMAD R9, R8, 0xa, RZ ;  /* 0x0000000a08097824 */ /* 0x001fca00078e02ff */
[----:B------:R0:W3:Y:S01]  /*0170*/  REDUX.OR UR12, R2 ;  /* 0x00000000020c73c4 */ /* 0x0000e20000004000 */
[----:B------:R-:W-:Y:S01]  /*0180*/  MOV R6, UR4 ;  /* 0x0000000400067c02 */ /* 0x000fe20008000f00 */
[----:B------:R-:W-:Y:S02]  /*0190*/  IMAD.U32 R7, RZ, RZ, UR5 ;  /* 0x00000005ff077e24 */ /* 0x000fe4000f8e00ff */
[----:B------:R-:W-:Y:S02]  /*01a0*/  IMAD R11, R8, -0xa, RZ ;  /* 0xfffffff6080b7824 */ /* 0x000fe400078e02ff */
[----:B------:R-:W-:Y:S02]  /*01b0*/  HFMA2 R19, -RZ, RZ, 0, 1.013278961181640625e-06 ;  /* 0x00000011ff137431 */ /* 0x000fe400000001ff */
[----:B------:R-:W-:Y:S01]  /*01c0*/  IMAD.U32 R13, RZ, RZ, UR6 ;  /* 0x00000006ff0d7e24 */ /* 0x000fe2000f8e00ff */
[----:B------:R-:W-:Y:S01]  /*01d0*/  MOV R15, UR10 ;  /* 0x0000000a000f7c02 */ /* 0x000fe20008000f00 */
[----:B-1----:R2:W-:Y:S01]  /*01e0*/  @P0 REDG.E.ADD.STRONG.GPU desc[UR8][R4.64], R9 ;  /* 0x000000090400098e */ /* 0x0025e2000c12e108 */
[----:B------:R-:W-:Y:S01]  /*01f0*/  IMAD.MOV.U32 R21, RZ, RZ, 0x89 ;  /* 0x00000089ff157424 */ /* 0x000fe200078e00ff */
[----:B0-----:R-:W-:-:S02]  /*0200*/  IADD3 R2, PT, PT, R3, -0x1, RZ ;  /* 0xffffffff03027810 */ /* 0x001fc40007ffe0ff */
[----:B------:R-:W-:Y:S01]  /*0210*/  @P0 REDG.E.ADD.STRONG.GPU desc[UR8][R6.64], R11 ;  /* 0x0000000b0600098e */ /* 0x000fe2000c12e108 */
[----:B----4-:R-:W-:-:S03]  /*0220*/  IMAD.U32 R17, RZ, RZ, UR13 ;  /* 0x0000000dff117e24 */ /* 0x010fc6000f8e00ff */
[----:B------:R-:W-:Y:S04]  /*0230*/  ATOMG.E.EXCH.STRONG.GPU PT, RZ, desc[UR8][R6.64+0x4], R3 ;  /* 0x8000040306ff79a8 */ /* 0x000fe8000c1ef108 */
[----:B------:R-:W-:Y:S01]  /*0240*/  @P0 REDG.E.MAX.S32.STRONG.GPU desc[UR8][R6.64+0x8], R13 ;  /* 0x0000080d0600098e */ /* 0x000fe2000d12e308 */
[----:B--2---:R-:W-:-:S03]  /*0250*/  IMAD.U32 R5, RZ, RZ, UR11 ;  /* 0x0000000bff057e24 */ /* 0x004fc6000f8e00ff */
[----:B------:R-:W-:Y:S01]  /*0260*/  @P0 REDG.E.MIN.S32.STRONG.GPU desc[UR8][R6.64+0xc], R15 ;  /* 0x00000c0f0600098e */ /* 0x000fe2000c92e308 */
[----:B---3--:R-:W-:-:S03]  /*0270*/  MOV R9, UR12 ;  /* 0x0000000c00097c02 */ /* 0x008fc60008000f00 */
[----:B------:R-:W-:Y:S04]  /*0280*/  REDG.E.INC.STRONG.GPU desc[UR8][R6.64+0x10], R19 ;  /* 0x000010130600798e */ /* 0x000fe8000d92e108 */
[----:B------:R-:W-:Y:S04]  /*0290*/  REDG.E.DEC.STRONG.GPU desc[UR8][R6.64+0x14], R21 ;  /* 0x000014150600798e */ /* 0x000fe8000e12e108 */
[----:B------:R-:W-:Y:S04]  /*02a0*/  ATOMG.E.CAS.STRONG.GPU PT, RZ, [R6+0x18], R2, R3 ;  /* 0x0000180206ff73a9 */ /* 0x000fe800001ee103 */
[----:B------:R-:W-:Y:S04]  /*02b0*/  @P0 REDG.E.AND.STRONG.GPU desc[UR8][R6.64+0x1c], R5 ;  /* 0x00001c050600098e */ /* 0x000fe8000e92e108 */
[----:B------:R-:W-:Y:S04]  /*02c0*/  @P0 REDG.E.OR.STRONG.GPU desc[UR8][R6.64+0x20], R9 ;  /* 0x000020090600098e */ /* 0x000fe8000f12e108 */
[----:B------:R-:W-:Y:S01]  /*02d0*/  @P0 REDG.E.XOR.STRONG.GPU desc[UR8][R6.64+0x24], R17 ;  /* 0x000024110600098e */ /* 0x000fe2000f92e108 */
[----:B------:R-:W-:Y:S05]  /*02e0*/  EXIT ;  /* 0x000000000000794d */ /* 0x000fea0003800000 */
.L_x_0:
[----:B------:R-:W-:-:S00]  /*02f0*/  BRA `(.L_x_0) ;  /* 0xfffffffc00fc7947 */ /* 0x000fc0000383ffff */
[----:B------:R-:W-:-:S00]  /*0300*/  NOP ;  /* 0x0000000000007918 */ /* 0x000fc00000000000 */
[----:B------:R-:W-:-:S00]  /*0310*/  NOP ;  /* 0x0000000000007918 */ /* 0x000fc00000000000 */
[----:B------:R-:W-:-:S00]  /*0320*/  NOP ;  /* 0x0000000000007918 */ /* 0x000fc00000000000 */
[----:B------:R-:W-:-:S00]  /*0330*/  NOP ;  /* 0x0000000000007918 */ /* 0x000fc00000000000 */
[----:B------:R-:W-:-:S00]  /*0340*/  NOP ;  /* 0x0000000000007918 */ /* 0x000fc00000000000 */
[----:B------:R-:W-:-:S00]  /*0350*/  NOP ;  /* 0x0000000000007918 */ /* 0x000fc00000000000 */
[----:B------:R-:W-:-:S00]  /*0360*/  NOP ;  /* 0x0000000000007918 */ /* 0x000fc00000000000 */
[----:B------:R-:W-:-:S00]  /*0370*/  NOP ;  /* 0x0000000000007918 */ /* 0x000fc00000000000 */
.L_x_1:


//--------------------- .nv.shared.reserved.0     --------------------------
	.section	.nv.shared.reserved.0,"aw",@nobits
	.weak		__nv_reservedSMEM_offset_0_alias
	.size		__nv_reservedSMEM_offset_0_alias, 0, 64
	.other		__nv_reservedSMEM_offset_0_alias,@"STO_CUDA_RESERVED_SHARED STV_DEFAULT"
__nv_reservedSMEM_offset_0_alias:
	.zero		0
	.zero		64


//--------------------- .nv.constant0.testKernel  --------------------------
	.section	.nv.constant0.testKernel,"a",@progbits
	.sectionflags	@""
	.align	4
.nv.constant0.testKernel:
	.zero		904


//--------------------- SYMBOLS --------------------------

	.type		.nv.reservedSmem.offset0,@object
	.size		.nv.reservedSmem.offset0,0x4
